.version 3.1
.target sm_20
.global .s32  gresult;
.entry main {
   .reg .s32 a,b,r;
   .reg .pred p;

   ld.global.s32   a, [gresult];
   ld.global.s32   b, [gresult + 4];

   setp.lt.s32   p, a, b;
   selp.s32      r, 4, 6, p;
   selp.s32      a, 44, 64, !p;
   add.s32       r, r, a;
   st.global.s32 [gresult], r;
   exit;
}


// ===== COMPILED SASS (sm_100) =====

	.target	sm_100

	.elftype	@"ET_EXEC"


//--------------------- .note.nv.tkinfo           --------------------------
	.section	.note.nv.tkinfo,"",@"SHT_NOTE"
	.sectionflags	@"SHF_NOTE_NV_TKINFO"
	.tkinfo
        /*0018*/ 	.word	0x00000002
        /*0030*/ 	.string	""
        /*0030*/ 	.string	"ptxas"
        /*0030*/ 	.string	"Cuda compilation tools, release 13.0, V13.0.88"
        /*0030*/ 	.string	"Build cuda_13.0.r13.0/compiler.36424714_0"
        /*0030*/ 	.string	"-arch sm_100 "



//--------------------- .note.nv.cuinfo           --------------------------
	.section	.note.nv.cuinfo,"",@"SHT_NOTE"
	.sectionflags	@"SHF_NOTE_NV_CUINFO"
        /*0018*/ 	.short	0x0002
        /*001a*/ 	.short	0x0014
        /*001c*/ 	.short	0x0082
	.zero		2


//--------------------- .nv.info                  --------------------------
	.section	.nv.info,"",@"SHT_CUDA_INFO"
	.align	4


	//----- nvinfo : EIATTR_REGCOUNT
	.align		4
        /*0000*/ 	.byte	0x04, 0x2f
        /*0002*/ 	.short	(.L_2 - .L_1)
	.align		4
.L_1:
        /*0004*/ 	.word	index@(main)
        /*0008*/ 	.word	0x00000008


	//----- nvinfo : EIATTR_FRAME_SIZE
	.align		4
.L_2:
        /*000c*/ 	.byte	0x04, 0x11
        /*000e*/ 	.short	(.L_4 - .L_3)
	.align		4
.L_3:
        /*0010*/ 	.word	index@(main)
        /*0014*/ 	.word	0x00000000


	//----- nvinfo : EIATTR_MIN_STACK_SIZE
	.align		4
.L_4:
        /*0018*/ 	.byte	0x04, 0x12
        /*001a*/ 	.short	(.L_6 - .L_5)
	.align		4
.L_5:
        /*001c*/ 	.word	index@(main)
        /*0020*/ 	.word	0x00000000
.L_6:


//--------------------- .nv.compat                --------------------------
	.section	.nv.compat,"",@"SHT_CUDA_COMPAT_INFO"
	.align	4
        /*0000*/ 	.byte	0x02, 0x09, 0x00, 0x00, 0x02, 0x02, 0x01, 0x00, 0x02, 0x05, 0x05, 0x00, 0x03, 0x07, 0x01, 0x01
        /*0010*/ 	.byte	0x02, 0x03, 0x00, 0x00, 0x02, 0x06, 0x01, 0x00, 0x04, 0x0b, 0x08, 0x00, 0x09, 0x00, 0x00, 0x00
        /*0020*/ 	.byte	0x00, 0x00, 0x00, 0x00


//--------------------- .nv.info.main             --------------------------
	.section	.nv.info.main,"",@"SHT_CUDA_INFO"
	.sectionflags	@""
	.align	4


	//----- nvinfo : EIATTR_CUDA_API_VERSION
	.align		4
        /*0000*/ 	.byte	0x04, 0x37
        /*0002*/ 	.short	(.L_8 - .L_7)
.L_7:
        /*0004*/ 	.word	0x00000082


	//----- nvinfo : EIATTR_SPARSE_MMA_MASK
	.align		4
.L_8:
        /*0008*/ 	.byte	0x03, 0x50
        /*000a*/ 	.short	0x0000


	//----- nvinfo : EIATTR_MAXREG_COUNT
	.align		4
        /*000c*/ 	.byte	0x03, 0x1b
        /*000e*/ 	.short	0x00ff


	//----- nvinfo : EIATTR_MERCURY_ISA_VERSION
	.align		4
        /*0010*/ 	.byte	0x03, 0x5f
        /*0012*/ 	.short	0x0101


	//----- nvinfo : EIATTR_VRC_CTA_INIT_COUNT
	.align		4
        /*0014*/ 	.byte	0x02, 0x4a
	.zero		1
	.zero		1


	//----- nvinfo : EIATTR_EXIT_INSTR_OFFSETS
	.align		4
        /*0018*/ 	.byte	0x04, 0x1c
        /*001a*/ 	.short	(.L_10 - .L_9)


	//   ....[0]....
.L_9:
        /*001c*/ 	.word	0x000000c0


	//----- nvinfo : EIATTR_SW_WAR
	.align		4
.L_10:
        /*0020*/ 	.byte	0x04, 0x36
        /*0022*/ 	.short	(.L_12 - .L_11)
.L_11:
        /*0024*/ 	.word	0x00000008
.L_12:


//--------------------- .nv.callgraph             --------------------------
	.section	.nv.callgraph,"",@"SHT_CUDA_CALLGRAPH"
	.align	4
	.sectionentsize	8
	.align		4
        /*0000*/ 	.word	0x00000000
	.align		4
        /*0004*/ 	.word	0xffffffff
	.align		4
        /*0008*/ 	.word	0x00000000
	.align		4
        /*000c*/ 	.word	0xfffffffe
	.align		4
        /*0010*/ 	.word	0x00000000
	.align		4
        /*0014*/ 	.word	0xfffffffd
	.align		4
        /*0018*/ 	.word	0x00000000
	.align		4
        /*001c*/ 	.word	0xfffffffc


//--------------------- .nv.constant4             --------------------------
	.section	.nv.constant4,"a",@progbits
	.align	8
	.align		8
.nv.constant4:
        /*0000*/ 	.dword	gresult


//--------------------- .text.main                --------------------------
	.section	.text.main,"ax",@progbits
	.align	128
.text.main:
        .type           main,@function
        .size           main,(.L_x_1 - main)
        .other          main,@"STO_CUDA_ENTRY STV_DEFAULT"
main:
[----:B------:R-:W-:Y:S08]  /*0000*/  LDC R1, c[0x0][0x37c] ;  /* 0x0000df00ff017b82 */ /* 0x000ff00000000800 */
[----:B------:R-:W0:Y:S01]  /*0010*/  LDC.64 R2, c[0x4][RZ] ;  /* 0x01000000ff027b82 */ /* 0x000e220000000a00 */
[----:B------:R-:W0:Y:S02]  /*0020*/  LDCU.64 UR4, c[0x0][0x358] ;  /* 0x00006b00ff0477ac */ /* 0x000e240008000a00 */
[----:B0-----:R-:W2:Y:S04]  /*0030*/  LDG.E R0, desc[UR4][R2.64] ;  /* 0x0000000402007981 */ /* 0x001ea8000c1e1900 */
[----:B------:R-:W2:Y:S01]  /*0040*/  LDG.E R5, desc[UR4][R2.64+0x4] ;  /* 0x0000040402057981 */ /* 0x000ea2000c1e1900 */
[----:B------:R-:W-:Y:S01]  /*0050*/  IMAD.MOV.U32 R4, RZ, RZ, 0x30 ;  /* 0x00000030ff047424 */ /* 0x000fe200078e00ff */
[----:B--2---:R-:W-:Y:S01]  /*0060*/  ISETP.GE.AND P0, PT, R0, R5, PT ;  /* 0x000000050000720c */ /* 0x004fe20003f06270 */
[----:B------:R-:W-:-:S12]  /*0070*/  IMAD.MOV.U32 R0, RZ, RZ, 0x40 ;  /* 0x00000040ff007424 */ /* 0x000fd800078e00ff */
[C---:B------:R-:W-:Y:S02]  /*0080*/  @!P0 IADD3 R4, PT, PT, R0.reuse, 0x4, RZ ;  /* 0x0000000400048810 */ /* 0x040fe40007ffe0ff */
[----:B------:R-:W-:-:S05]  /*0090*/  SEL R0, R0, 0x2c, !P0 ;  /* 0x0000002c00007807 */ /* 0x000fca0004000000 */
[----:B------:R-:W-:-:S05]  /*00a0*/  @P0 VIADD R4, R0, 0x6 ;  /* 0x0000000600040836 */ /* 0x000fca0000000000 */
[----:B------:R-:W-:Y:S01]  /*00b0*/  STG.E desc[UR4][R2.64], R4 ;  /* 0x0000000402007986 */ /* 0x000fe2000c101904 */
[----:B------:R-:W-:Y:S05]  /*00c0*/  EXIT ;  /* 0x000000000000794d */ /* 0x000fea0003800000 */
.L_x_0:
[----:B------:R-:W-:-:S00]  /*00d0*/  BRA `(.L_x_0) ;  /* 0xfffffffc00fc7947 */ /* 0x000fc0000383ffff */
[----:B------:R-:W-:-:S00]  /*00e0*/  NOP ;  /* 0x0000000000007918 */ /* 0x000fc00000000000 */
        /* <DEDUP_REMOVED lines=9> */
.L_x_1:


//--------------------- .nv.shared.reserved.0     --------------------------
	.section	.nv.shared.reserved.0,"aw",@nobits
	.weak		__nv_reservedSMEM_offset_0_alias
	.size		__nv_reservedSMEM_offset_0_alias, 0, 64
	.other		__nv_reservedSMEM_offset_0_alias,@"STO_CUDA_RESERVED_SHARED STV_DEFAULT"
__nv_reservedSMEM_offset_0_alias:
	.zero		0
	.zero		64


//--------------------- .nv.global                --------------------------
	.section	.nv.global,"aw",@nobits
	.align	4
.nv.global:
	.type		gresult,@object
	.size		gresult,(.L_0 - gresult)
gresult:
	.zero		4
.L_0:


//--------------------- .nv.constant0.main        --------------------------
	.section	.nv.constant0.main,"a",@progbits
	.sectionflags	@""
	.align	4
.nv.constant0.main:
	.zero		896


//--------------------- SYMBOLS --------------------------

	.type		.nv.reservedSmem.offset0,@object
	.size		.nv.reservedSmem.offset0,0x4
